	.headerflags	@"EF_CUDA_TEXMODE_UNIFIED EF_CUDA_64BIT_ADDRESS EF_CUDA_ACCELERATORS EF_CUDA_SM90 EF_CUDA_VIRTUAL_SM(EF_CUDA_SM90)"
	.elftype	@"ET_EXEC"


//--------------------- .nv.info                  --------------------------
	.section	.nv.info,"",@"SHT_CUDA_INFO"
	.align	4


	//----- nvinfo : EIATTR_REGCOUNT
	.align		4
        /*0000*/ 	.byte	0x04, 0x2f
        /*0002*/ 	.short	(.L_3 - .L_2)
	.align		4
.L_2:
        /*0004*/ 	.word	index@(triton_poi_fused__native_batch_norm_legit_no_training_cat_relu_61)
        /*0008*/ 	.word	0x0000001c


	//----- nvinfo : EIATTR_MIN_STACK_SIZE
	.align		4
.L_3:
        /*000c*/ 	.byte	0x04, 0x12
        /*000e*/ 	.short	(.L_5 - .L_4)
	.align		4
.L_4:
        /*0010*/ 	.word	index@(triton_poi_fused__native_batch_norm_legit_no_training_cat_relu_61)
        /*0014*/ 	.word	0x00000000


	//----- nvinfo : EIATTR_FRAME_SIZE
	.align		4
.L_5:
        /*0018*/ 	.byte	0x04, 0x11
        /*001a*/ 	.short	(.L_7 - .L_6)
	.align		4
.L_6:
        /*001c*/ 	.word	index@(triton_poi_fused__native_batch_norm_legit_no_training_cat_relu_61)
        /*0020*/ 	.word	0x00000000


	//----- nvinfo : EIATTR_MIN_STACK_SIZE
	.align		4
.L_7:
        /*0024*/ 	.byte	0x04, 0x12
        /*0026*/ 	.short	(.L_9 - .L_8)
	.align		4
.L_8:
        /*0028*/ 	.word	index@(triton_poi_fused__native_batch_norm_legit_no_training_cat_relu_61)
        /*002c*/ 	.word	0x00000000
.L_9:


//--------------------- .nv.info.triton_poi_fused__native_batch_norm_legit_no_training_cat_relu_61 --------------------------
	.section	.nv.info.triton_poi_fused__native_batch_norm_legit_no_training_cat_relu_61,"",@"SHT_CUDA_INFO"
	.sectionflags	@""
	.align	4


	//----- nvinfo : EIATTR_CUDA_API_VERSION
	.align		4
        /*0000*/ 	.byte	0x04, 0x37
        /*0002*/ 	.short	(.L_11 - .L_10)
.L_10:
        /*0004*/ 	.word	0x0000007c


	//----- nvinfo : EIATTR_KPARAM_INFO
	.align		4
.L_11:
        /*0008*/ 	.byte	0x04, 0x17
        /*000a*/ 	.short	(.L_13 - .L_12)
.L_12:
        /*000c*/ 	.word	0x00000000
        /*0010*/ 	.short	0x0008
        /*0012*/ 	.short	0x0040
        /*0014*/ 	.byte	0x00, 0xf0, 0x11, 0x00


	//----- nvinfo : EIATTR_KPARAM_INFO
	.align		4
.L_13:
        /*0018*/ 	.byte	0x04, 0x17
        /*001a*/ 	.short	(.L_15 - .L_14)
.L_14:
        /*001c*/ 	.word	0x00000000
        /*0020*/ 	.short	0x0007
        /*0022*/ 	.short	0x0038
        /*0024*/ 	.byte	0x00, 0xf4, 0x21, 0x00


	//----- nvinfo : EIATTR_KPARAM_INFO
	.align		4
.L_15:
        /*0028*/ 	.byte	0x04, 0x17
        /*002a*/ 	.short	(.L_17 - .L_16)
.L_16:
        /*002c*/ 	.word	0x00000000
        /*0030*/ 	.short	0x0006
        /*0032*/ 	.short	0x0030
        /*0034*/ 	.byte	0x00, 0xf4, 0x21, 0x00


	//----- nvinfo : EIATTR_KPARAM_INFO
	.align		4
.L_17:
        /*0038*/ 	.byte	0x04, 0x17
        /*003a*/ 	.short	(.L_19 - .L_18)
.L_18:
        /*003c*/ 	.word	0x00000000
        /*0040*/ 	.short	0x0005
        /*0042*/ 	.short	0x0028
        /*0044*/ 	.byte	0x00, 0xf4, 0x21, 0x00


	//----- nvinfo : EIATTR_KPARAM_INFO
	.align		4
.L_19:
        /*0048*/ 	.byte	0x04, 0x17
        /*004a*/ 	.short	(.L_21 - .L_20)
.L_20:
        /*004c*/ 	.word	0x00000000
        /*0050*/ 	.short	0x0004
        /*0052*/ 	.short	0x0020
        /*0054*/ 	.byte	0x00, 0xf4, 0x21, 0x00


	//----- nvinfo : EIATTR_KPARAM_INFO
	.align		4
.L_21:
        /*0058*/ 	.byte	0x04, 0x17
        /*005a*/ 	.short	(.L_23 - .L_22)
.L_22:
        /*005c*/ 	.word	0x00000000
        /*0060*/ 	.short	0x0003
        /*0062*/ 	.short	0x0018
        /*0064*/ 	.byte	0x00, 0xf4, 0x21, 0x00


	//----- nvinfo : EIATTR_KPARAM_INFO
	.align		4
.L_23:
        /*0068*/ 	.byte	0x04, 0x17
        /*006a*/ 	.short	(.L_25 - .L_24)
.L_24:
        /*006c*/ 	.word	0x00000000
        /*0070*/ 	.short	0x0002
        /*0072*/ 	.short	0x0010
        /*0074*/ 	.byte	0x00, 0xf4, 0x21, 0x00


	//----- nvinfo : EIATTR_KPARAM_INFO
	.align		4
.L_25:
        /*0078*/ 	.byte	0x04, 0x17
        /*007a*/ 	.short	(.L_27 - .L_26)
.L_26:
        /*007c*/ 	.word	0x00000000
        /*0080*/ 	.short	0x0001
        /*0082*/ 	.short	0x0008
        /*0084*/ 	.byte	0x00, 0xf4, 0x21, 0x00


	//----- nvinfo : EIATTR_KPARAM_INFO
	.align		4
.L_27:
        /*0088*/ 	.byte	0x04, 0x17
        /*008a*/ 	.short	(.L_29 - .L_28)
.L_28:
        /*008c*/ 	.word	0x00000000
        /*0090*/ 	.short	0x0000
        /*0092*/ 	.short	0x0000
        /*0094*/ 	.byte	0x00, 0xf4, 0x21, 0x00


	//----- nvinfo : EIATTR_SPARSE_MMA_MASK
	.align		4
.L_29:
        /*0098*/ 	.byte	0x03, 0x50
        /*009a*/ 	.short	0x0000


	//----- nvinfo : EIATTR_MAXREG_COUNT
	.align		4
        /*009c*/ 	.byte	0x03, 0x1b
        /*009e*/ 	.short	0x00ff


	//----- nvinfo : EIATTR_EXIT_INSTR_OFFSETS
	.align		4
        /*00a0*/ 	.byte	0x04, 0x1c
        /*00a2*/ 	.short	(.L_31 - .L_30)


	//   ....[0]....
.L_30:
        /*00a4*/ 	.word	0x00000680


	//   ....[1]....
        /*00a8*/ 	.word	0x000006a0


	//----- nvinfo : EIATTR_REQNTID
	.align		4
.L_31:
        /*00ac*/ 	.byte	0x04, 0x10
        /*00ae*/ 	.short	(.L_33 - .L_32)
.L_32:
        /*00b0*/ 	.word	0x00000080
        /*00b4*/ 	.word	0x00000001
        /*00b8*/ 	.word	0x00000001


	//----- nvinfo : EIATTR_CBANK_PARAM_SIZE
	.align		4
.L_33:
        /*00bc*/ 	.byte	0x03, 0x19
        /*00be*/ 	.short	0x0044


	//----- nvinfo : EIATTR_PARAM_CBANK
	.align		4
        /*00c0*/ 	.byte	0x04, 0x0a
        /*00c2*/ 	.short	(.L_35 - .L_34)
	.align		4
.L_34:
        /*00c4*/ 	.word	index@(.nv.constant0.triton_poi_fused__native_batch_norm_legit_no_training_cat_relu_61)
        /*00c8*/ 	.short	0x0210
        /*00ca*/ 	.short	0x0044


	//----- nvinfo : EIATTR_SW_WAR
	.align		4
.L_35:
        /*00cc*/ 	.byte	0x04, 0x36
        /*00ce*/ 	.short	(.L_37 - .L_36)
.L_36:
        /*00d0*/ 	.word	0x00000008
.L_37:


//--------------------- .nv.callgraph             --------------------------
	.section	.nv.callgraph,"",@"SHT_CUDA_CALLGRAPH"
	.align	4
	.sectionentsize	8
	.align		4
        /*0000*/ 	.word	0x00000000
	.align		4
        /*0004*/ 	.word	0xffffffff
	.align		4
        /*0008*/ 	.word	0x00000000
	.align		4
        /*000c*/ 	.word	0xfffffffe
	.align		4
        /*0010*/ 	.word	0x00000000
	.align		4
        /*0014*/ 	.word	0xfffffffd
	.align		4
        /*0018*/ 	.word	0x00000000
	.align		4
        /*001c*/ 	.word	0xfffffffc


//--------------------- .nv.constant4             --------------------------
	.section	.nv.constant4,"a",@progbits
	.align	8
	.align		8
.nv.constant4:
        /*0000*/ 	.dword	_$_str
	.align		8
        /*0008*/ 	.dword	_$_str_$_2


//--------------------- .text.triton_poi_fused__native_batch_norm_legit_no_training_cat_relu_61 --------------------------
	.section	.text.triton_poi_fused__native_batch_norm_legit_no_training_cat_relu_61,"ax",@progbits
	.align	128
        .global         triton_poi_fused__native_batch_norm_legit_no_training_cat_relu_61
        .type           triton_poi_fused__native_batch_norm_legit_no_training_cat_relu_61,@function
        .size           triton_poi_fused__native_batch_norm_legit_no_training_cat_relu_61,(.L_x_1 - triton_poi_fused__native_batch_norm_legit_no_training_cat_relu_61)
        .other          triton_poi_fused__native_batch_norm_legit_no_training_cat_relu_61,@"STO_CUDA_ENTRY STV_DEFAULT"
triton_poi_fused__native_batch_norm_legit_no_training_cat_relu_61:
.text.triton_poi_fused__native_batch_norm_legit_no_training_cat_relu_61:
[----:B------:R-:W0:Y:S01]  /*0000*/  LDC R1, c[0x0][0x28] ;  /* 0x00000a00ff017b82 */ /* 0x000e220000000800 */
[----:B------:R-:W1:Y:S07]  /*0010*/  S2R R0, SR_TID.X ;  /* 0x0000000000007919 */ /* 0x000e6e0000002100 */
[----:B------:R-:W2:Y:S01]  /*0020*/  LDC.64 R4, c[0x0][0x228] ;  /* 0x00008a00ff047b82 */ /* 0x000ea20000000a00 */
[----:B------:R-:W-:Y:S01]  /*0030*/  IMAD.MOV.U32 R6, RZ, RZ, RZ ;  /* 0x000000ffff067224 */ /* 0x000fe200078e00ff */
[----:B------:R-:W-:Y:S01]  /*0040*/  ULDC.64 UR4, c[0x0][0x208] ;  /* 0x0000820000047ab9 */ /* 0x000fe20000000a00 */
[----:B------:R-:W3:Y:S01]  /*0050*/  S2R R3, SR_CTAID.X ;  /* 0x0000000000037919 */ /* 0x000ee20000002500 */
[----:B------:R-:W-:Y:S01]  /*0060*/  HFMA2.MMA R10, -RZ, RZ, 0, 0 ;  /* 0x00000000ff0a7435 */ /* 0x000fe200000001ff */
[----:B------:R-:W-:-:S03]  /*0070*/  ULDC.64 UR6, c[0x0][0x218] ;  /* 0x0000860000067ab9 */ /* 0x000fc60000000a00 */
[----:B------:R-:W4:Y:S01]  /*0080*/  LDC.64 R14, c[0x0][0x220] ;  /* 0x00008800ff0e7b82 */ /* 0x000f220000000a00 */
[----:B-1----:R-:W-:-:S05]  /*0090*/  IMAD.SHL.U32 R0, R0, 0x2, RZ ;  /* 0x0000000200007824 */ /* 0x002fca00078e00ff */
[----:B------:R-:W-:-:S05]  /*00a0*/  LOP3.LUT R0, R0, 0xfe, RZ, 0xc0, !PT ;  /* 0x000000fe00007812 */ /* 0x000fca00078ec0ff */
[----:B---3--:R-:W-:-:S05]  /*00b0*/  IMAD R0, R3, 0x100, R0 ;  /* 0x0000010003007824 */ /* 0x008fca00078e0200 */
[----:B------:R-:W-:Y:S02]  /*00c0*/  SHF.R.S32.HI R3, RZ, 0x1f, R0 ;  /* 0x0000001fff037819 */ /* 0x000fe40000011400 */
[----:B------:R-:W-:Y:S02]  /*00d0*/  ISETP.GE.AND P0, PT, R0, 0x13d0, PT ;  /* 0x000013d00000780c */ /* 0x000fe40003f06270 */
[----:B------:R-:W-:-:S04]  /*00e0*/  LEA.HI R3, R3, R0, RZ, 0x2 ;  /* 0x0000000003037211 */ /* 0x000fc800078f10ff */
[----:B------:R-:W-:-:S05]  /*00f0*/  SHF.R.S32.HI R11, RZ, 0x2, R3 ;  /* 0x00000002ff0b7819 */ /* 0x000fca0000011403 */
[----:B------:R-:W-:-:S05]  /*0100*/  IMAD.HI R2, R11, 0x33af3e2f, RZ ;  /* 0x33af3e2f0b027827 */ /* 0x000fca00078e02ff */
[----:B------:R-:W-:-:S04]  /*0110*/  SHF.R.U32.HI R7, RZ, 0x1f, R2 ;  /* 0x0000001fff077819 */ /* 0x000fc80000011602 */
[----:B------:R-:W-:-:S05]  /*0120*/  LEA.HI.SX32 R2, R2, R7, 0x1a ;  /* 0x0000000702027211 */ /* 0x000fca00078fd2ff */
[----:B------:R-:W-:-:S04]  /*0130*/  IMAD R11, R2, -0x13d, R11 ;  /* 0xfffffec3020b7824 */ /* 0x000fc800078e020b */
[----:B--2---:R-:W-:-:S05]  /*0140*/  IMAD.WIDE R4, R11, 0x4, R4 ;  /* 0x000000040b047825 */ /* 0x004fca00078e0204 */
[----:B------:R-:W2:Y:S01]  /*0150*/  @!P0 LDG.E.EL R6, desc[UR4][R4.64] ;  /* 0x0000000404068981 */ /* 0x000ea2000c2e1900 */
[----:B------:R-:W-:-:S03]  /*0160*/  IMAD.HI R2, R0, 0x33af3e2f, RZ ;  /* 0x33af3e2f00027827 */ /* 0x000fc600078e02ff */
[----:B------:R1:W3:Y:S01]  /*0170*/  @!P0 LDG.E.EL R10, desc[UR4][R4.64] ;  /* 0x00000004040a8981 */ /* 0x0002e2000c2e1900 */
[----:B------:R-:W-:Y:S01]  /*0180*/  IMAD.SHL.U32 R8, R11, 0x4, RZ ;  /* 0x000000040b087824 */ /* 0x000fe200078e00ff */
[----:B------:R-:W-:-:S04]  /*0190*/  SHF.R.U32.HI R7, RZ, 0x1f, R2 ;  /* 0x0000001fff077819 */ /* 0x000fc80000011602 */
[----:B------:R-:W-:Y:S02]  /*01a0*/  LEA.HI.SX32 R17, R2, R7, 0x18 ;  /* 0x0000000702117211 */ /* 0x000fe400078fc2ff */
[----:B------:R-:W-:Y:S02]  /*01b0*/  LOP3.LUT R7, R3, 0xfffffffc, RZ, 0xc0, !PT ;  /* 0xfffffffc03077812 */ /* 0x000fe400078ec0ff */
[----:B------:R-:W5:Y:S01]  /*01c0*/  LDC.64 R2, c[0x0][0x210] ;  /* 0x00008400ff027b82 */ /* 0x000f620000000a00 */
[C---:B------:R-:W-:Y:S02]  /*01d0*/  IMAD R9, R17.reuse, 0x30, RZ ;  /* 0x0000003011097824 */ /* 0x040fe400078e02ff */
[----:B------:R-:W-:Y:S02]  /*01e0*/  IMAD.IADD R7, R0, 0x1, -R7 ;  /* 0x0000000100077824 */ /* 0x000fe400078e0a07 */
[----:B-1----:R-:W-:Y:S01]  /*01f0*/  IMAD R4, R17, -0x4f4, R0 ;  /* 0xfffffb0c11047824 */ /* 0x002fe200078e0200 */
[----:B------:R-:W-:-:S02]  /*0200*/  SHF.R.S32.HI R13, RZ, 0x1f, R9 ;  /* 0x0000001fff0d7819 */ /* 0x000fc40000011409 */
[----:B------:R-:W-:Y:S01]  /*0210*/  IADD3 R18, P1, P2, R8, R7, R9 ;  /* 0x0000000708127210 */ /* 0x000fe20007a3e009 */
[----:B------:R-:W-:Y:S01]  /*0220*/  IMAD R25, R17, 0x4c4, R4 ;  /* 0x000004c411197824 */ /* 0x000fe200078e0204 */
[----:B------:R-:W-:Y:S02]  /*0230*/  SHF.R.S32.HI R8, RZ, 0x1f, R8 ;  /* 0x0000001fff087819 */ /* 0x000fe40000011408 */
[----:B------:R-:W-:Y:S02]  /*0240*/  CS2R R4, SRZ ;  /* 0x0000000000047805 */ /* 0x000fe4000001ff00 */
[----:B------:R-:W-:Y:S02]  /*0250*/  SHF.R.S32.HI R7, RZ, 0x1f, R7 ;  /* 0x0000001fff077819 */ /* 0x000fe40000011407 */
[----:B------:R-:W-:Y:S02]  /*0260*/  LEA R16, P3, R18, UR6, 0x2 ;  /* 0x0000000612107c11 */ /* 0x000fe4000f8610ff */
[----:B------:R-:W-:-:S02]  /*0270*/  IADD3.X R7, R8, R7, R13, P1, P2 ;  /* 0x0000000708077210 */ /* 0x000fc40000fe440d */
[----:B------:R-:W1:Y:S01]  /*0280*/  LDC.64 R12, c[0x0][0x230] ;  /* 0x00008c00ff0c7b82 */ /* 0x000e620000000a00 */
[C---:B------:R-:W-:Y:S02]  /*0290*/  ISETP.GE.AND P2, PT, R11.reuse, 0x131, PT ;  /* 0x000001310b00780c */ /* 0x040fe40003f46270 */
[----:B------:R-:W-:Y:S02]  /*02a0*/  ISETP.GT.AND P1, PT, R11, 0x130, !P0 ;  /* 0x000001300b00780c */ /* 0x000fe40004724270 */
[----:B------:R-:W-:Y:S01]  /*02b0*/  ISETP.LT.AND P4, PT, R0, 0x13d0, !P2 ;  /* 0x000013d00000780c */ /* 0x000fe20005781270 */
[----:B-----5:R-:W-:Y:S01]  /*02c0*/  IMAD.WIDE R24, R25, 0x4, R2 ;  /* 0x0000000419187825 */ /* 0x020fe200078e0202 */
[----:B------:R-:W-:Y:S01]  /*02d0*/  CS2R R2, SRZ ;  /* 0x0000000000027805 */ /* 0x000fe2000001ff00 */
[----:B------:R-:W5:Y:S01]  /*02e0*/  LDC.64 R8, c[0x0][0x238] ;  /* 0x00008e00ff087b82 */ /* 0x000f620000000a00 */
[----:B------:R-:W-:Y:S01]  /*02f0*/  LEA.HI.X R17, R18, UR7, R7, 0x2, P3 ;  /* 0x0000000712117c11 */ /* 0x000fe200098f1407 */
[----:B----4-:R-:W-:Y:S01]  /*0300*/  IMAD.WIDE R22, R11, 0x4, R14 ;  /* 0x000000040b167825 */ /* 0x010fe200078e020e */
[----:B------:R-:W-:-:S02]  /*0310*/  MOV R7, RZ ;  /* 0x000000ff00077202 */ /* 0x000fc40000000f00 */
[----:B------:R-:W-:-:S03]  /*0320*/  CS2R R14, SRZ ;  /* 0x00000000000e7805 */ /* 0x000fc6000001ff00 */
[----:B------:R-:W4:Y:S04]  /*0330*/  @P1 LDG.E.64 R4, desc[UR4][R16.64+-0x1310] ;  /* 0xffecf00410041981 */ /* 0x000f28000c1e1b00 */
[----:B------:R-:W4:Y:S01]  /*0340*/  @P4 LDG.E.64 R2, desc[UR4][R24.64] ;  /* 0x0000000418024981 */ /* 0x000f22000c1e1b00 */
[----:B-1----:R-:W-:-:S03]  /*0350*/  IMAD.WIDE R12, R11, 0x4, R12 ;  /* 0x000000040b0c7825 */ /* 0x002fc600078e020c */
[----:B------:R-:W4:Y:S04]  /*0360*/  @!P0 LDG.E.EL R7, desc[UR4][R22.64] ;  /* 0x0000000416078981 */ /* 0x000f28000c2e1900 */
[----:B------:R-:W4:Y:S01]  /*0370*/  @!P0 LDG.E.EL R14, desc[UR4][R22.64] ;  /* 0x00000004160e8981 */ /* 0x000f22000c2e1900 */
[----:B-----5:R-:W-:Y:S01]  /*0380*/  IMAD.WIDE R8, R11, 0x4, R8 ;  /* 0x000000040b087825 */ /* 0x020fe200078e0208 */
[----:B------:R-:W-:-:S03]  /*0390*/  HFMA2.MMA R11, -RZ, RZ, 0, 0 ;  /* 0x00000000ff0b7435 */ /* 0x000fc600000001ff */
[----:B------:R-:W-:Y:S01]  /*03a0*/  IMAD.MOV.U32 R20, RZ, RZ, RZ ;  /* 0x000000ffff147224 */ /* 0x000fe200078e00ff */
[----:B------:R-:W5:Y:S01]  /*03b0*/  @!P0 LDG.E.EL R15, desc[UR4][R8.64] ;  /* 0x00000004080f8981 */ /* 0x000f62000c2e1900 */
[----:B------:R-:W-:-:S04]  /*03c0*/  IMAD.MOV.U32 R18, RZ, RZ, RZ ;  /* 0x000000ffff127224 */ /* 0x000fc800078e00ff */
[----:B------:R-:W5:Y:S04]  /*03d0*/  @!P0 LDG.E.EL R20, desc[UR4][R12.64] ;  /* 0x000000040c148981 */ /* 0x000f68000c2e1900 */
[----:B------:R1:W5:Y:S04]  /*03e0*/  @!P0 LDG.E.EL R18, desc[UR4][R12.64] ;  /* 0x000000040c128981 */ /* 0x000368000c2e1900 */
[----:B------:R1:W5:Y:S01]  /*03f0*/  @!P0 LDG.E.EL R11, desc[UR4][R8.64] ;  /* 0x00000004080b8981 */ /* 0x000362000c2e1900 */
[----:B------:R-:W-:Y:S01]  /*0400*/  IMAD.MOV.U32 R21, RZ, RZ, 0x3e800000 ;  /* 0x3e800000ff157424 */ /* 0x000fe200078e00ff */
[----:B01----:R-:W0:Y:S08]  /*0410*/  LDC.64 R12, c[0x0][0x240] ;  /* 0x00009000ff0c7b82 */ /* 0x003e300000000a00 */
[----:B------:R-:W1:Y:S01]  /*0420*/  LDC.64 R8, c[0x0][0x248] ;  /* 0x00009200ff087b82 */ /* 0x000e620000000a00 */
[----:B0-----:R-:W-:-:S04]  /*0430*/  IMAD.WIDE R12, R0, 0x4, R12 ;  /* 0x00000004000c7825 */ /* 0x001fc800078e020c */
[----:B-1----:R-:W-:-:S04]  /*0440*/  IMAD.WIDE R8, R0, 0x4, R8 ;  /* 0x0000000400087825 */ /* 0x002fc800078e0208 */
[----:B--2---:R-:W-:-:S04]  /*0450*/  FADD R6, R6, 9.9999997473787516356e-06 ;  /* 0x3727c5ac06067421 */ /* 0x004fc80000000000 */
[----:B------:R-:W0:Y:S01]  /*0460*/  MUFU.SQRT R16, R6 ;  /* 0x0000000600107308 */ /* 0x000e220000002000 */
[----:B---3--:R-:W-:-:S07]  /*0470*/  FADD R10, R10, 9.9999997473787516356e-06 ;  /* 0x3727c5ac0a0a7421 */ /* 0x008fce0000000000 */
[----:B------:R-:W1:Y:S01]  /*0480*/  MUFU.SQRT R17, R10 ;  /* 0x0000000a00117308 */ /* 0x000e620000002000 */
[C---:B0-----:R-:W-:Y:S02]  /*0490*/  FSETP.GT.AND P6, PT, R16.reuse, 8.50705917302346158658e+37, PT ;  /* 0x7e8000001000780b */ /* 0x041fe40003fc4000 */
[----:B------:R-:W-:Y:S02]  /*04a0*/  FSETP.GEU.AND P3, PT, R16, 1.175494350822287508e-38, PT ;  /* 0x008000001000780b */ /* 0x000fe40003f6e000 */
[----:B------:R-:W-:Y:S02]  /*04b0*/  FSEL R19, R21, 1, P6 ;  /* 0x3f80000015137808 */ /* 0x000fe40003000000 */
[----:B-1----:R-:W-:-:S07]  /*04c0*/  FSETP.GT.AND P5, PT, R17, 8.50705917302346158658e+37, PT ;  /* 0x7e8000001100780b */ /* 0x002fce0003fa4000 */
[----:B------:R-:W-:Y:S01]  /*04d0*/  @P6 FMUL R16, R16, 0.25 ;  /* 0x3e80000010106820 */ /* 0x000fe20000400000 */
[----:B------:R-:W-:-:S03]  /*04e0*/  FSETP.GEU.AND P6, PT, R17, 1.175494350822287508e-38, PT ;  /* 0x008000001100780b */ /* 0x000fc60003fce000 */
[----:B------:R-:W-:Y:S02]  /*04f0*/  @!P3 FMUL R16, R16, 16777216 ;  /* 0x4b8000001010b820 */ /* 0x000fe40000400000 */
[----:B------:R-:W-:-:S08]  /*0500*/  @P5 FMUL R17, R17, 0.25 ;  /* 0x3e80000011115820 */ /* 0x000fd00000400000 */
[----:B------:R-:W-:Y:S01]  /*0510*/  @!P6 FMUL R17, R17, 16777216 ;  /* 0x4b8000001111e820 */ /* 0x000fe20000400000 */
[----:B------:R-:W0:Y:S01]  /*0520*/  MUFU.RCP R16, R16 ;  /* 0x0000001000107308 */ /* 0x000e220000001000 */
[----:B------:R-:W-:-:S07]  /*0530*/  FSEL R6, R21, 1, P5 ;  /* 0x3f80000015067808 */ /* 0x000fce0002800000 */
[----:B------:R-:W1:Y:S01]  /*0540*/  MUFU.RCP R17, R17 ;  /* 0x0000001100117308 */ /* 0x000e620000001000 */
[----:B----4-:R-:W-:Y:S02]  /*0550*/  SEL R2, R2, RZ, P4 ;  /* 0x000000ff02027207 */ /* 0x010fe40002000000 */
[----:B------:R-:W-:Y:S01]  /*0560*/  SEL R3, R3, RZ, P4 ;  /* 0x000000ff03037207 */ /* 0x000fe20002000000 */
[----:B------:R-:W-:Y:S01]  /*0570*/  @!P3 FMUL R19, R19, 16777216 ;  /* 0x4b8000001313b820 */ /* 0x000fe20000400000 */
[----:B------:R-:W-:Y:S01]  /*0580*/  @P2 SEL R2, R4, RZ, P1 ;  /* 0x000000ff04022207 */ /* 0x000fe20000800000 */
[----:B------:R-:W-:Y:S01]  /*0590*/  @!P6 FMUL R6, R6, 16777216 ;  /* 0x4b8000000606e820 */ /* 0x000fe20000400000 */
[----:B------:R-:W-:Y:S01]  /*05a0*/  @P2 SEL R3, R5, RZ, P1 ;  /* 0x000000ff05032207 */ /* 0x000fe20000800000 */
[----:B0-----:R-:W-:Y:S02]  /*05b0*/  FMUL R16, R16, R19 ;  /* 0x0000001310107220 */ /* 0x001fe40000400000 */
[----:B------:R-:W-:-:S02]  /*05c0*/  FADD R7, R2, -R7 ;  /* 0x8000000702077221 */ /* 0x000fc40000000000 */
[----:B------:R-:W-:Y:S01]  /*05d0*/  FADD R14, R3, -R14 ;  /* 0x8000000e030e7221 */ /* 0x000fe20000000000 */
[----:B-1----:R-:W-:Y:S01]  /*05e0*/  FMUL R17, R17, R6 ;  /* 0x0000000611117220 */ /* 0x002fe20000400000 */
[----:B------:R-:W-:-:S03]  /*05f0*/  FMUL R16, R7, R16 ;  /* 0x0000001007107220 */ /* 0x000fc60000400000 */
[----:B------:R-:W-:Y:S01]  /*0600*/  FMUL R14, R14, R17 ;  /* 0x000000110e0e7220 */ /* 0x000fe20000400000 */
[----:B-----5:R-:W-:Y:S01]  /*0610*/  FFMA R15, R16, R20, R15 ;  /* 0x00000014100f7223 */ /* 0x020fe2000000000f */
[----:B------:R0:W-:Y:S02]  /*0620*/  @!P0 STG.E.64 desc[UR4][R12.64], R2 ;  /* 0x000000020c008986 */ /* 0x0001e4000c101b04 */
[----:B------:R-:W-:Y:S02]  /*0630*/  FFMA R11, R14, R18, R11 ;  /* 0x000000120e0b7223 */ /* 0x000fe4000000000b */
[----:B------:R-:W-:-:S03]  /*0640*/  FSETP.GEU.AND P1, PT, R15, RZ, PT ;  /* 0x000000ff0f00720b */ /* 0x000fc60003f2e000 */
[----:B------:R-:W-:Y:S02]  /*0650*/  FSETP.GEU.AND P2, PT, R11, RZ, PT ;  /* 0x000000ff0b00720b */ /* 0x000fe40003f4e000 */
[----:B------:R-:W-:Y:S02]  /*0660*/  FSEL R10, R15, RZ, P1 ;  /* 0x000000ff0f0a7208 */ /* 0x000fe40000800000 */
[----:B------:R-:W-:Y:S01]  /*0670*/  FSEL R11, R11, RZ, P2 ;  /* 0x000000ff0b0b7208 */ /* 0x000fe20001000000 */
[----:B0-----:R-:W-:Y:S08]  /*0680*/  @P0 EXIT ;  /* 0x000000000000094d */ /* 0x001ff00003800000 */
[----:B------:R-:W-:Y:S01]  /*0690*/  STG.E.64 desc[UR4][R8.64], R10 ;  /* 0x0000000a08007986 */ /* 0x000fe2000c101b04 */
[----:B------:R-:W-:Y:S05]  /*06a0*/  EXIT ;  /* 0x000000000000794d */ /* 0x000fea0003800000 */
.L_x_0:
[----:B------:R-:W-:-:S00]  /*06b0*/  BRA `(.L_x_0) ;  /* 0xfffffffc00fc7947 */ /* 0x000fc0000383ffff */
[----:B------:R-:W-:-:S00]  /*06c0*/  NOP ;  /* 0x0000000000007918 */ /* 0x000fc00000000000 */
        /* <DEDUP_REMOVED lines=11> */
.L_x_1:


//--------------------- .nv.global.init           --------------------------
	.section	.nv.global.init,"aw",@progbits
.nv.global.init:
	.type		_$_str,@object
	.size		_$_str,(_$_str_$_2 - _$_str)
_$_str:
        /*0000*/ 	.byte	0x5f, 0x5f, 0x43, 0x55, 0x44, 0x41, 0x5f, 0x46, 0x54, 0x5a, 0x00
	.type		_$_str_$_2,@object
	.size		_$_str_$_2,(.L_1 - _$_str_$_2)
_$_str_$_2:
        /*000b*/ 	.byte	0x5f, 0x5f, 0x43, 0x55, 0x44, 0x41, 0x5f, 0x50, 0x52, 0x45, 0x43, 0x5f, 0x53, 0x51, 0x52, 0x54
        /*001b*/ 	.byte	0x00
.L_1:


//--------------------- .nv.constant0.triton_poi_fused__native_batch_norm_legit_no_training_cat_relu_61 --------------------------
	.section	.nv.constant0.triton_poi_fused__native_batch_norm_legit_no_training_cat_relu_61,"a",@progbits
	.sectionflags	@""
	.align	4
.nv.constant0.triton_poi_fused__native_batch_norm_legit_no_training_cat_relu_61:
	.zero		596
